	.headerflags	@"EF_CUDA_TEXMODE_UNIFIED EF_CUDA_64BIT_ADDRESS EF_CUDA_ACCELERATORS EF_CUDA_SM90 EF_CUDA_VIRTUAL_SM(EF_CUDA_SM90)"
	.elftype	@"ET_EXEC"


//--------------------- .nv.info                  --------------------------
	.section	.nv.info,"",@"SHT_CUDA_INFO"
	.align	4


	//----- nvinfo : EIATTR_REGCOUNT
	.align		4
        /*0000*/ 	.byte	0x04, 0x2f
        /*0002*/ 	.short	(.L_1 - .L_0)
	.align		4
.L_0:
        /*0004*/ 	.word	index@(triton_poi_fused_convolution_0)
        /*0008*/ 	.word	0x00000010


	//----- nvinfo : EIATTR_MIN_STACK_SIZE
	.align		4
.L_1:
        /*000c*/ 	.byte	0x04, 0x12
        /*000e*/ 	.short	(.L_3 - .L_2)
	.align		4
.L_2:
        /*0010*/ 	.word	index@(triton_poi_fused_convolution_0)
        /*0014*/ 	.word	0x00000000


	//----- nvinfo : EIATTR_FRAME_SIZE
	.align		4
.L_3:
        /*0018*/ 	.byte	0x04, 0x11
        /*001a*/ 	.short	(.L_5 - .L_4)
	.align		4
.L_4:
        /*001c*/ 	.word	index@(triton_poi_fused_convolution_0)
        /*0020*/ 	.word	0x00000000


	//----- nvinfo : EIATTR_MIN_STACK_SIZE
	.align		4
.L_5:
        /*0024*/ 	.byte	0x04, 0x12
        /*0026*/ 	.short	(.L_7 - .L_6)
	.align		4
.L_6:
        /*0028*/ 	.word	index@(triton_poi_fused_convolution_0)
        /*002c*/ 	.word	0x00000000
.L_7:


//--------------------- .nv.info.triton_poi_fused_convolution_0 --------------------------
	.section	.nv.info.triton_poi_fused_convolution_0,"",@"SHT_CUDA_INFO"
	.sectionflags	@""
	.align	4


	//----- nvinfo : EIATTR_CUDA_API_VERSION
	.align		4
        /*0000*/ 	.byte	0x04, 0x37
        /*0002*/ 	.short	(.L_9 - .L_8)
.L_8:
        /*0004*/ 	.word	0x0000007c


	//----- nvinfo : EIATTR_KPARAM_INFO
	.align		4
.L_9:
        /*0008*/ 	.byte	0x04, 0x17
        /*000a*/ 	.short	(.L_11 - .L_10)
.L_10:
        /*000c*/ 	.word	0x00000000
        /*0010*/ 	.short	0x0002
        /*0012*/ 	.short	0x0010
        /*0014*/ 	.byte	0x00, 0xf0, 0x11, 0x00


	//----- nvinfo : EIATTR_KPARAM_INFO
	.align		4
.L_11:
        /*0018*/ 	.byte	0x04, 0x17
        /*001a*/ 	.short	(.L_13 - .L_12)
.L_12:
        /*001c*/ 	.word	0x00000000
        /*0020*/ 	.short	0x0001
        /*0022*/ 	.short	0x0008
        /*0024*/ 	.byte	0x00, 0xf4, 0x21, 0x00


	//----- nvinfo : EIATTR_KPARAM_INFO
	.align		4
.L_13:
        /*0028*/ 	.byte	0x04, 0x17
        /*002a*/ 	.short	(.L_15 - .L_14)
.L_14:
        /*002c*/ 	.word	0x00000000
        /*0030*/ 	.short	0x0000
        /*0032*/ 	.short	0x0000
        /*0034*/ 	.byte	0x00, 0xf4, 0x21, 0x00


	//----- nvinfo : EIATTR_SPARSE_MMA_MASK
	.align		4
.L_15:
        /*0038*/ 	.byte	0x03, 0x50
        /*003a*/ 	.short	0x0000


	//----- nvinfo : EIATTR_MAXREG_COUNT
	.align		4
        /*003c*/ 	.byte	0x03, 0x1b
        /*003e*/ 	.short	0x00ff


	//----- nvinfo : EIATTR_EXIT_INSTR_OFFSETS
	.align		4
        /*0040*/ 	.byte	0x04, 0x1c
        /*0042*/ 	.short	(.L_17 - .L_16)


	//   ....[0]....
.L_16:
        /*0044*/ 	.word	0x00000240


	//   ....[1]....
        /*0048*/ 	.word	0x00000260


	//----- nvinfo : EIATTR_REQNTID
	.align		4
.L_17:
        /*004c*/ 	.byte	0x04, 0x10
        /*004e*/ 	.short	(.L_19 - .L_18)
.L_18:
        /*0050*/ 	.word	0x00000080
        /*0054*/ 	.word	0x00000001
        /*0058*/ 	.word	0x00000001


	//----- nvinfo : EIATTR_CBANK_PARAM_SIZE
	.align		4
.L_19:
        /*005c*/ 	.byte	0x03, 0x19
        /*005e*/ 	.short	0x0014


	//----- nvinfo : EIATTR_PARAM_CBANK
	.align		4
        /*0060*/ 	.byte	0x04, 0x0a
        /*0062*/ 	.short	(.L_21 - .L_20)
	.align		4
.L_20:
        /*0064*/ 	.word	index@(.nv.constant0.triton_poi_fused_convolution_0)
        /*0068*/ 	.short	0x0210
        /*006a*/ 	.short	0x0014


	//----- nvinfo : EIATTR_SW_WAR
	.align		4
.L_21:
        /*006c*/ 	.byte	0x04, 0x36
        /*006e*/ 	.short	(.L_23 - .L_22)
.L_22:
        /*0070*/ 	.word	0x00000008
.L_23:


//--------------------- .nv.callgraph             --------------------------
	.section	.nv.callgraph,"",@"SHT_CUDA_CALLGRAPH"
	.align	4
	.sectionentsize	8
	.align		4
        /*0000*/ 	.word	0x00000000
	.align		4
        /*0004*/ 	.word	0xffffffff
	.align		4
        /*0008*/ 	.word	0x00000000
	.align		4
        /*000c*/ 	.word	0xfffffffe
	.align		4
        /*0010*/ 	.word	0x00000000
	.align		4
        /*0014*/ 	.word	0xfffffffd
	.align		4
        /*0018*/ 	.word	0x00000000
	.align		4
        /*001c*/ 	.word	0xfffffffc


//--------------------- .text.triton_poi_fused_convolution_0 --------------------------
	.section	.text.triton_poi_fused_convolution_0,"ax",@progbits
	.align	128
        .global         triton_poi_fused_convolution_0
        .type           triton_poi_fused_convolution_0,@function
        .size           triton_poi_fused_convolution_0,(.L_x_1 - triton_poi_fused_convolution_0)
        .other          triton_poi_fused_convolution_0,@"STO_CUDA_ENTRY STV_DEFAULT"
triton_poi_fused_convolution_0:
.text.triton_poi_fused_convolution_0:
[----:B------:R-:W0:Y:S02]  /*0000*/  LDC R1, c[0x0][0x28] ;  /* 0x00000a00ff017b82 */ /* 0x000e240000000800 */
[----:B------:R-:W1:Y:S01]  /*0010*/  S2R R0, SR_TID.X ;  /* 0x0000000000007919 */ /* 0x000e620000002100 */
[----:B------:R-:W2:Y:S01]  /*0020*/  LDC.64 R2, c[0x0][0x218] ;  /* 0x00008600ff027b82 */ /* 0x000ea20000000a00 */
[----:B------:R-:W-:Y:S01]  /*0030*/  ULDC.64 UR4, c[0x0][0x208] ;  /* 0x0000820000047ab9 */ /* 0x000fe20000000a00 */
[----:B------:R-:W3:Y:S01]  /*0040*/  S2R R9, SR_CTAID.X ;  /* 0x0000000000097919 */ /* 0x000ee20000002500 */
[----:B-1----:R-:W-:-:S04]  /*0050*/  SHF.L.U32 R0, R0, 0x1, RZ ;  /* 0x0000000100007819 */ /* 0x002fc800000006ff */
[----:B------:R-:W-:-:S04]  /*0060*/  LOP3.LUT R0, R0, 0xfe, RZ, 0xc0, !PT ;  /* 0x000000fe00007812 */ /* 0x000fc800078ec0ff */
[----:B---3--:R-:W-:-:S04]  /*0070*/  LEA R9, R9, R0, 0x8 ;  /* 0x0000000009097211 */ /* 0x008fc800078e40ff */
[C---:B------:R-:W-:Y:S01]  /*0080*/  ISETP.GE.AND P0, PT, R9.reuse, 0x6c0, PT ;  /* 0x000006c00900780c */ /* 0x040fe20003f06270 */
[C---:B------:R-:W-:Y:S02]  /*0090*/  VIADD R0, R9.reuse, 0x1 ;  /* 0x0000000109007836 */ /* 0x040fe40000000000 */
[----:B------:R-:W-:-:S04]  /*00a0*/  IMAD.HI R4, R9, 0x38e38e39, RZ ;  /* 0x38e38e3909047827 */ /* 0x000fc800078e02ff */
[----:B------:R-:W-:Y:S01]  /*00b0*/  IMAD.HI R6, R0, 0x38e38e39, RZ ;  /* 0x38e38e3900067827 */ /* 0x000fe200078e02ff */
[----:B------:R-:W-:-:S04]  /*00c0*/  SHF.R.S32.HI R5, RZ, 0x1, R4 ;  /* 0x00000001ff057819 */ /* 0x000fc80000011404 */
[----:B------:R-:W-:Y:S02]  /*00d0*/  SHF.R.S32.HI R7, RZ, 0x1, R6 ;  /* 0x00000001ff077819 */ /* 0x000fe40000011406 */
[----:B------:R-:W-:Y:S02]  /*00e0*/  LEA.HI R0, R4, R5, RZ, 0x1 ;  /* 0x0000000504007211 */ /* 0x000fe400078f08ff */
[----:B------:R-:W-:Y:S01]  /*00f0*/  LEA.HI R7, R6, R7, RZ, 0x1 ;  /* 0x0000000706077211 */ /* 0x000fe200078f08ff */
[----:B------:R-:W1:Y:S02]  /*0100*/  LDC.64 R4, c[0x0][0x210] ;  /* 0x00008400ff047b82 */ /* 0x000e640000000a00 */
[----:B------:R-:W-:-:S04]  /*0110*/  IMAD.HI R6, R0, 0x2aaaaaab, RZ ;  /* 0x2aaaaaab00067827 */ /* 0x000fc800078e02ff */
[----:B------:R-:W-:Y:S01]  /*0120*/  IMAD.HI R8, R7, 0x2aaaaaab, RZ ;  /* 0x2aaaaaab07087827 */ /* 0x000fe200078e02ff */
[----:B------:R-:W-:-:S04]  /*0130*/  SHF.R.U32.HI R11, RZ, 0x1f, R6 ;  /* 0x0000001fff0b7819 */ /* 0x000fc80000011606 */
[----:B------:R-:W-:Y:S02]  /*0140*/  SHF.R.U32.HI R13, RZ, 0x1f, R8 ;  /* 0x0000001fff0d7819 */ /* 0x000fe40000011608 */
[----:B------:R-:W-:Y:S02]  /*0150*/  LEA.HI R11, R6, R11, RZ, 0x1d ;  /* 0x0000000b060b7211 */ /* 0x000fe400078fe8ff */
[----:B------:R-:W-:-:S03]  /*0160*/  LEA.HI R8, R8, R13, RZ, 0x1d ;  /* 0x0000000d08087211 */ /* 0x000fc600078fe8ff */
[----:B------:R-:W-:Y:S02]  /*0170*/  IMAD R11, R11, -0x30, R0 ;  /* 0xffffffd00b0b7824 */ /* 0x000fe400078e0200 */
[----:B------:R-:W-:Y:S02]  /*0180*/  IMAD R13, R8, -0x30, R7 ;  /* 0xffffffd0080d7824 */ /* 0x000fe400078e0207 */
[----:B--2---:R-:W-:Y:S01]  /*0190*/  IMAD.WIDE R6, R11, 0x4, R2 ;  /* 0x000000040b067825 */ /* 0x004fe200078e0202 */
[----:B------:R-:W-:-:S03]  /*01a0*/  HFMA2.MMA R11, -RZ, RZ, 0, 0 ;  /* 0x00000000ff0b7435 */ /* 0x000fc600000001ff */
[----:B-1----:R-:W-:Y:S01]  /*01b0*/  IMAD.WIDE R4, R9, 0x4, R4 ;  /* 0x0000000409047825 */ /* 0x002fe200078e0204 */
[----:B------:R-:W-:-:S03]  /*01c0*/  CS2R R8, SRZ ;  /* 0x0000000000087805 */ /* 0x000fc6000001ff00 */
[----:B------:R-:W-:Y:S02]  /*01d0*/  IMAD.MOV.U32 R0, RZ, RZ, RZ ;  /* 0x000000ffff007224 */ /* 0x000fe400078e00ff */
[----:B------:R-:W-:Y:S01]  /*01e0*/  IMAD.WIDE R2, R13, 0x4, R2 ;  /* 0x000000040d027825 */ /* 0x000fe200078e0202 */
[----:B------:R-:W2:Y:S04]  /*01f0*/  @!P0 LDG.E.EL R11, desc[UR4][R6.64] ;  /* 0x00000004060b8981 */ /* 0x000ea8000c2e1900 */
[----:B------:R-:W2:Y:S04]  /*0200*/  @!P0 LDG.E.64 R8, desc[UR4][R4.64] ;  /* 0x0000000404088981 */ /* 0x000ea8000c1e1b00 */
[----:B------:R-:W3:Y:S01]  /*0210*/  @!P0 LDG.E.EL R0, desc[UR4][R2.64] ;  /* 0x0000000402008981 */ /* 0x000ee2000c2e1900 */
[----:B--2---:R-:W-:Y:S01]  /*0220*/  FADD R8, R11, R8 ;  /* 0x000000080b087221 */ /* 0x004fe20000000000 */
[----:B---3--:R-:W-:Y:S01]  /*0230*/  FADD R9, R0, R9 ;  /* 0x0000000900097221 */ /* 0x008fe20000000000 */
[----:B------:R-:W-:Y:S06]  /*0240*/  @P0 EXIT ;  /* 0x000000000000094d */ /* 0x000fec0003800000 */
[----:B------:R-:W-:Y:S01]  /*0250*/  STG.E.64 desc[UR4][R4.64], R8 ;  /* 0x0000000804007986 */ /* 0x000fe2000c101b04 */
[----:B------:R-:W-:Y:S05]  /*0260*/  EXIT ;  /* 0x000000000000794d */ /* 0x000fea0003800000 */
.L_x_0:
[----:B------:R-:W-:-:S00]  /*0270*/  BRA `(.L_x_0) ;  /* 0xfffffffc00fc7947 */ /* 0x000fc0000383ffff */
[----:B------:R-:W-:-:S00]  /*0280*/  NOP ;  /* 0x0000000000007918 */ /* 0x000fc00000000000 */
[----:B------:R-:W-:-:S00]  /*0290*/  NOP ;  /* 0x0000000000007918 */ /* 0x000fc00000000000 */
[----:B------:R-:W-:-:S00]  /*02a0*/  NOP ;  /* 0x0000000000007918 */ /* 0x000fc00000000000 */
[----:B------:R-:W-:-:S00]  /*02b0*/  NOP ;  /* 0x0000000000007918 */ /* 0x000fc00000000000 */
[----:B------:R-:W-:-:S00]  /*02c0*/  NOP ;  /* 0x0000000000007918 */ /* 0x000fc00000000000 */
[----:B------:R-:W-:-:S00]  /*02d0*/  NOP ;  /* 0x0000000000007918 */ /* 0x000fc00000000000 */
[----:B------:R-:W-:-:S00]  /*02e0*/  NOP ;  /* 0x0000000000007918 */ /* 0x000fc00000000000 */
[----:B------:R-:W-:-:S00]  /*02f0*/  NOP ;  /* 0x0000000000007918 */ /* 0x000fc00000000000 */
.L_x_1:


//--------------------- .nv.constant0.triton_poi_fused_convolution_0 --------------------------
	.section	.nv.constant0.triton_poi_fused_convolution_0,"a",@progbits
	.sectionflags	@""
	.align	4
.nv.constant0.triton_poi_fused_convolution_0:
	.zero		548
